//
// Generated by NVIDIA NVVM Compiler
//
// Compiler Build ID: CL-36424714
// Cuda compilation tools, release 13.0, V13.0.88
// Based on NVVM 20.0.0
//

.version 9.0
.target sm_100
.address_size 64

	// .globl	_Z9mt19937sciPjS_
// mtNexts has been demoted
// s_seeds has been demoted
.const .align 4 .b8 mag01[8] = {0, 0, 0, 0, 223, 176, 8, 153};

.visible .entry _Z9mt19937sciPjS_(
	.param .u32 _Z9mt19937sciPjS__param_0,
	.param .u64 .ptr .align 1 _Z9mt19937sciPjS__param_1,
	.param .u64 .ptr .align 1 _Z9mt19937sciPjS__param_2
)
{
	.reg .pred 	%p<20>;
	.reg .b32 	%r<164>;
	.reg .b64 	%rd<23>;
	// demoted variable
	.shared .align 4 .u32 mtNexts;
	// demoted variable
	.shared .align 4 .b8 s_seeds[2500];
	ld.param.u32 	%r38, [_Z9mt19937sciPjS__param_0];
	ld.param.u64 	%rd3, [_Z9mt19937sciPjS__param_1];
	ld.param.u64 	%rd2, [_Z9mt19937sciPjS__param_2];
	cvta.to.global.u64 	%rd1, %rd3;
	mov.u32 	%r1, %tid.x;
	setp.ne.s32 	%p1, %r1, 0;
	@%p1 bra 	$L__BB0_4;
	cvta.to.global.u64 	%rd4, %rd2;
	mov.b32 	%r43, 0;
	st.shared.u32 	[mtNexts], %r43;
	ld.global.u32 	%r44, [%rd4];
	st.shared.u32 	[s_seeds], %r44;
	mov.u32 	%r45, s_seeds;
	ld.global.u32 	%r46, [%rd4+4];
	st.shared.u32 	[s_seeds+4], %r46;
	ld.global.u32 	%r47, [%rd4+8];
	st.shared.u32 	[s_seeds+8], %r47;
	ld.global.u32 	%r48, [%rd4+12];
	st.shared.u32 	[s_seeds+12], %r48;
	ld.global.u32 	%r158, [%rd4+16];
	st.shared.u32 	[s_seeds+16], %r158;
	add.s32 	%r155, %r45, 32;
	mov.b32 	%r159, 5;
	mov.b32 	%r157, 4;
	mov.b32 	%r156, 8;
$L__BB0_2:
	shr.u32 	%r49, %r158, 30;
	xor.b32  	%r50, %r49, %r158;
	mad.lo.s32 	%r51, %r50, 1812433253, %r156;
	add.s32 	%r52, %r51, -3;
	st.shared.u32 	[%r155+-12], %r52;
	shr.u32 	%r53, %r52, 30;
	xor.b32  	%r54, %r53, %r52;
	mad.lo.s32 	%r55, %r54, 1812433253, %r156;
	add.s32 	%r56, %r55, -2;
	st.shared.u32 	[%r155+-8], %r56;
	shr.u32 	%r57, %r56, 30;
	xor.b32  	%r58, %r57, %r56;
	mad.lo.s32 	%r59, %r58, 1812433253, %r156;
	add.s32 	%r8, %r59, -1;
	st.shared.u32 	[%r155+-4], %r8;
	add.s32 	%r157, %r157, 16;
	setp.eq.s32 	%p2, %r157, 2484;
	@%p2 bra 	$L__BB0_4;
	shr.u32 	%r60, %r8, 30;
	xor.b32  	%r61, %r60, %r8;
	mul.lo.s32 	%r62, %r61, 1812433253;
	add.s32 	%r63, %r159, %r62;
	add.s32 	%r158, %r63, 3;
	add.s32 	%r64, %r156, %r62;
	st.shared.u32 	[%r155], %r64;
	add.s32 	%r159, %r159, 4;
	add.s32 	%r156, %r156, 4;
	add.s32 	%r155, %r155, 16;
	bra.uni 	$L__BB0_2;
$L__BB0_4:
	bar.sync 	0;
	setp.lt.s32 	%p3, %r38, 1;
	@%p3 bra 	$L__BB0_22;
	sub.s32 	%r14, 624, %r1;
	add.s32 	%r15, %r1, -624;
	mov.u32 	%r16, %ntid.x;
	add.s32 	%r17, %r16, -1;
	mov.u32 	%r18, %ctaid.x;
	mul.lo.s32 	%r19, %r38, %r18;
	setp.eq.s32 	%p4, %r38, 1;
	mov.b32 	%r163, 0;
	@%p4 bra 	$L__BB0_16;
	and.b32  	%r163, %r38, 2147483646;
	neg.s32 	%r162, %r163;
	mad.lo.s32 	%r66, %r16, %r19, %r16;
	add.s32 	%r161, %r1, %r66;
	shl.b32 	%r23, %r16, 1;
	mul.lo.s32 	%r67, %r16, %r18;
	mad.lo.s32 	%r160, %r67, %r38, %r1;
	mov.u64 	%rd7, mag01;
$L__BB0_7:
	setp.ne.s32 	%p5, %r1, %r17;
	ld.shared.u32 	%r68, [mtNexts];
	setp.lt.s32 	%p6, %r68, %r14;
	selp.b32 	%r69, %r1, %r15, %p6;
	add.s32 	%r28, %r68, %r69;
	bar.sync 	0;
	@%p5 bra 	$L__BB0_9;
	add.s32 	%r70, %r28, 1;
	st.shared.u32 	[mtNexts], %r70;
$L__BB0_9:
	shl.b32 	%r71, %r28, 2;
	mov.u32 	%r72, s_seeds;
	add.s32 	%r73, %r72, %r71;
	ld.shared.u32 	%r74, [%r73];
	and.b32  	%r75, %r74, -2147483648;
	ld.shared.u32 	%r76, [%r73+4];
	and.b32  	%r77, %r76, 2147483646;
	or.b32  	%r78, %r77, %r75;
	setp.lt.s32 	%p7, %r28, 227;
	selp.b32 	%r79, 1588, -908, %p7;
	add.s32 	%r80, %r73, %r79;
	ld.shared.u32 	%r81, [%r80];
	shr.u32 	%r82, %r78, 1;
	shl.b32 	%r83, %r76, 2;
	cvt.u64.u32 	%rd5, %r83;
	and.b64  	%rd6, %rd5, 4;
	add.s64 	%rd8, %rd7, %rd6;
	ld.const.u32 	%r84, [%rd8];
	xor.b32  	%r85, %r84, %r81;
	xor.b32  	%r29, %r85, %r82;
	bar.sync 	0;
	st.shared.u32 	[%r73], %r29;
	setp.ne.s32 	%p8, %r28, 0;
	@%p8 bra 	$L__BB0_11;
	st.shared.u32 	[s_seeds+2496], %r29;
$L__BB0_11:
	setp.ne.s32 	%p9, %r1, %r17;
	shr.u32 	%r86, %r29, 11;
	xor.b32  	%r87, %r86, %r29;
	shl.b32 	%r88, %r87, 7;
	and.b32  	%r89, %r88, -1658038656;
	xor.b32  	%r90, %r89, %r87;
	shl.b32 	%r91, %r90, 15;
	and.b32  	%r92, %r91, -272236544;
	xor.b32  	%r93, %r92, %r90;
	shr.u32 	%r94, %r93, 18;
	xor.b32  	%r95, %r94, %r93;
	mul.wide.u32 	%rd9, %r160, 4;
	add.s64 	%rd10, %rd1, %rd9;
	st.global.u32 	[%rd10], %r95;
	ld.shared.u32 	%r96, [mtNexts];
	setp.lt.s32 	%p10, %r96, %r14;
	selp.b32 	%r97, %r1, %r15, %p10;
	add.s32 	%r30, %r96, %r97;
	bar.sync 	0;
	@%p9 bra 	$L__BB0_13;
	add.s32 	%r98, %r30, 1;
	st.shared.u32 	[mtNexts], %r98;
$L__BB0_13:
	shl.b32 	%r99, %r30, 2;
	add.s32 	%r101, %r72, %r99;
	ld.shared.u32 	%r102, [%r101];
	and.b32  	%r103, %r102, -2147483648;
	ld.shared.u32 	%r104, [%r101+4];
	and.b32  	%r105, %r104, 2147483646;
	or.b32  	%r106, %r105, %r103;
	setp.lt.s32 	%p11, %r30, 227;
	selp.b32 	%r107, 1588, -908, %p11;
	add.s32 	%r108, %r101, %r107;
	ld.shared.u32 	%r109, [%r108];
	shr.u32 	%r110, %r106, 1;
	shl.b32 	%r111, %r104, 2;
	cvt.u64.u32 	%rd11, %r111;
	and.b64  	%rd12, %rd11, 4;
	add.s64 	%rd14, %rd7, %rd12;
	ld.const.u32 	%r112, [%rd14];
	xor.b32  	%r113, %r112, %r109;
	xor.b32  	%r31, %r113, %r110;
	bar.sync 	0;
	st.shared.u32 	[%r101], %r31;
	setp.ne.s32 	%p12, %r30, 0;
	@%p12 bra 	$L__BB0_15;
	st.shared.u32 	[s_seeds+2496], %r31;
$L__BB0_15:
	shr.u32 	%r114, %r31, 11;
	xor.b32  	%r115, %r114, %r31;
	shl.b32 	%r116, %r115, 7;
	and.b32  	%r117, %r116, -1658038656;
	xor.b32  	%r118, %r117, %r115;
	shl.b32 	%r119, %r118, 15;
	and.b32  	%r120, %r119, -272236544;
	xor.b32  	%r121, %r120, %r118;
	shr.u32 	%r122, %r121, 18;
	xor.b32  	%r123, %r122, %r121;
	mul.wide.u32 	%rd15, %r161, 4;
	add.s64 	%rd16, %rd1, %rd15;
	st.global.u32 	[%rd16], %r123;
	add.s32 	%r162, %r162, 2;
	add.s32 	%r161, %r161, %r23;
	add.s32 	%r160, %r160, %r23;
	setp.ne.s32 	%p13, %r162, 0;
	@%p13 bra 	$L__BB0_7;
$L__BB0_16:
	and.b32  	%r124, %r38, 1;
	setp.eq.b32 	%p14, %r124, 1;
	not.pred 	%p15, %p14;
	@%p15 bra 	$L__BB0_22;
	setp.ne.s32 	%p16, %r1, %r17;
	ld.shared.u32 	%r125, [mtNexts];
	setp.lt.s32 	%p17, %r125, %r14;
	selp.b32 	%r126, %r1, %r15, %p17;
	add.s32 	%r36, %r125, %r126;
	bar.sync 	0;
	@%p16 bra 	$L__BB0_19;
	add.s32 	%r127, %r36, 1;
	st.shared.u32 	[mtNexts], %r127;
$L__BB0_19:
	shl.b32 	%r128, %r36, 2;
	mov.u32 	%r129, s_seeds;
	add.s32 	%r130, %r129, %r128;
	ld.shared.u32 	%r131, [%r130];
	and.b32  	%r132, %r131, -2147483648;
	ld.shared.u32 	%r133, [%r130+4];
	and.b32  	%r134, %r133, 2147483646;
	or.b32  	%r135, %r134, %r132;
	setp.lt.s32 	%p18, %r36, 227;
	selp.b32 	%r136, 1588, -908, %p18;
	add.s32 	%r137, %r130, %r136;
	ld.shared.u32 	%r138, [%r137];
	shr.u32 	%r139, %r135, 1;
	shl.b32 	%r140, %r133, 2;
	cvt.u64.u32 	%rd17, %r140;
	and.b64  	%rd18, %rd17, 4;
	mov.u64 	%rd19, mag01;
	add.s64 	%rd20, %rd19, %rd18;
	ld.const.u32 	%r141, [%rd20];
	xor.b32  	%r142, %r141, %r138;
	xor.b32  	%r37, %r142, %r139;
	bar.sync 	0;
	st.shared.u32 	[%r130], %r37;
	setp.ne.s32 	%p19, %r36, 0;
	@%p19 bra 	$L__BB0_21;
	st.shared.u32 	[s_seeds+2496], %r37;
$L__BB0_21:
	shr.u32 	%r143, %r37, 11;
	xor.b32  	%r144, %r143, %r37;
	shl.b32 	%r145, %r144, 7;
	and.b32  	%r146, %r145, -1658038656;
	xor.b32  	%r147, %r146, %r144;
	shl.b32 	%r148, %r147, 15;
	and.b32  	%r149, %r148, -272236544;
	xor.b32  	%r150, %r149, %r147;
	shr.u32 	%r151, %r150, 18;
	xor.b32  	%r152, %r151, %r150;
	add.s32 	%r153, %r163, %r19;
	mad.lo.s32 	%r154, %r153, %r16, %r1;
	mul.wide.u32 	%rd21, %r154, 4;
	add.s64 	%rd22, %rd1, %rd21;
	st.global.u32 	[%rd22], %r152;
$L__BB0_22:
	ret;

}


// ===== COMPILED SASS (sm_100) =====

	.target	sm_100

	.elftype	@"ET_EXEC"


//--------------------- .note.nv.tkinfo           --------------------------
	.section	.note.nv.tkinfo,"",@"SHT_NOTE"
	.sectionflags	@"SHF_NOTE_NV_TKINFO"
	.tkinfo
        /*0018*/ 	.word	0x00000002
        /*0030*/ 	.string	""
        /*0030*/ 	.string	"ptxas"
        /*0030*/ 	.string	"Cuda compilation tools, release 13.0, V13.0.88"
        /*0030*/ 	.string	"Build cuda_13.0.r13.0/compiler.36424714_0"
        /*0030*/ 	.string	"-arch sm_100 -m 64 "



//--------------------- .note.nv.cuinfo           --------------------------
	.section	.note.nv.cuinfo,"",@"SHT_NOTE"
	.sectionflags	@"SHF_NOTE_NV_CUINFO"
        /*0018*/ 	.short	0x0002
        /*001a*/ 	.short	0x0064
        /*001c*/ 	.short	0x0082
	.zero		2


//--------------------- .nv.info                  --------------------------
	.section	.nv.info,"",@"SHT_CUDA_INFO"
	.align	4


	//----- nvinfo : EIATTR_REGCOUNT
	.align		4
        /*0000*/ 	.byte	0x04, 0x2f
        /*0002*/ 	.short	(.L_2 - .L_1)
	.align		4
.L_1:
        /*0004*/ 	.word	index@(_Z9mt19937sciPjS_)
        /*0008*/ 	.word	0x00000020


	//----- nvinfo : EIATTR_FRAME_SIZE
	.align		4
.L_2:
        /*000c*/ 	.byte	0x04, 0x11
        /*000e*/ 	.short	(.L_4 - .L_3)
	.align		4
.L_3:
        /*0010*/ 	.word	index@(_Z9mt19937sciPjS_)
        /*0014*/ 	.word	0x00000000


	//----- nvinfo : EIATTR_MIN_STACK_SIZE
	.align		4
.L_4:
        /*0018*/ 	.byte	0x04, 0x12
        /*001a*/ 	.short	(.L_6 - .L_5)
	.align		4
.L_5:
        /*001c*/ 	.word	index@(_Z9mt19937sciPjS_)
        /*0020*/ 	.word	0x00000000
.L_6:


//--------------------- .nv.compat                --------------------------
	.section	.nv.compat,"",@"SHT_CUDA_COMPAT_INFO"
	.align	4
        /*0000*/ 	.byte	0x02, 0x09, 0x00, 0x00, 0x02, 0x02, 0x01, 0x00, 0x02, 0x05, 0x05, 0x00, 0x03, 0x07, 0x01, 0x01
        /*0010*/ 	.byte	0x02, 0x03, 0x00, 0x00, 0x02, 0x06, 0x01, 0x00, 0x04, 0x0b, 0x08, 0x00, 0x09, 0x00, 0x00, 0x00
        /*0020*/ 	.byte	0x00, 0x00, 0x00, 0x00


//--------------------- .nv.info._Z9mt19937sciPjS_ --------------------------
	.section	.nv.info._Z9mt19937sciPjS_,"",@"SHT_CUDA_INFO"
	.sectionflags	@""
	.align	4


	//----- nvinfo : EIATTR_CUDA_API_VERSION
	.align		4
        /*0000*/ 	.byte	0x04, 0x37
        /*0002*/ 	.short	(.L_8 - .L_7)
.L_7:
        /*0004*/ 	.word	0x00000082


	//----- nvinfo : EIATTR_KPARAM_INFO
	.align		4
.L_8:
        /*0008*/ 	.byte	0x04, 0x17
        /*000a*/ 	.short	(.L_10 - .L_9)
.L_9:
        /*000c*/ 	.word	0x00000000
        /*0010*/ 	.short	0x0002
        /*0012*/ 	.short	0x0010
        /*0014*/ 	.byte	0x00, 0xf5, 0x21, 0x00


	//----- nvinfo : EIATTR_KPARAM_INFO
	.align		4
.L_10:
        /*0018*/ 	.byte	0x04, 0x17
        /*001a*/ 	.short	(.L_12 - .L_11)
.L_11:
        /*001c*/ 	.word	0x00000000
        /*0020*/ 	.short	0x0001
        /*0022*/ 	.short	0x0008
        /*0024*/ 	.byte	0x00, 0xf5, 0x21, 0x00


	//----- nvinfo : EIATTR_KPARAM_INFO
	.align		4
.L_12:
        /*0028*/ 	.byte	0x04, 0x17
        /*002a*/ 	.short	(.L_14 - .L_13)
.L_13:
        /*002c*/ 	.word	0x00000000
        /*0030*/ 	.short	0x0000
        /*0032*/ 	.short	0x0000
        /*0034*/ 	.byte	0x00, 0xf0, 0x11, 0x00


	//----- nvinfo : EIATTR_SPARSE_MMA_MASK
	.align		4
.L_14:
        /*0038*/ 	.byte	0x03, 0x50
        /*003a*/ 	.short	0x0000


	//----- nvinfo : EIATTR_MAXREG_COUNT
	.align		4
        /*003c*/ 	.byte	0x03, 0x1b
        /*003e*/ 	.short	0x00ff


	//----- nvinfo : EIATTR_NUM_BARRIERS
	.align		4
        /*0040*/ 	.byte	0x02, 0x4c
        /*0042*/ 	.byte	0x01
	.zero		1


	//----- nvinfo : EIATTR_MERCURY_ISA_VERSION
	.align		4
        /*0044*/ 	.byte	0x03, 0x5f
        /*0046*/ 	.short	0x0101


	//----- nvinfo : EIATTR_VRC_CTA_INIT_COUNT
	.align		4
        /*0048*/ 	.byte	0x02, 0x4a
	.zero		1
	.zero		1


	//----- nvinfo : EIATTR_EXIT_INSTR_OFFSETS
	.align		4
        /*004c*/ 	.byte	0x04, 0x1c
        /*004e*/ 	.short	(.L_16 - .L_15)


	//   ....[0]....
.L_15:
        /*0050*/ 	.word	0x000012b0


	//   ....[1]....
        /*0054*/ 	.word	0x00001950


	//   ....[2]....
        /*0058*/ 	.word	0x00001c20


	//----- nvinfo : EIATTR_CRS_STACK_SIZE
	.align		4
.L_16:
        /*005c*/ 	.byte	0x04, 0x1e
        /*005e*/ 	.short	(.L_18 - .L_17)
.L_17:
        /*0060*/ 	.word	0x00000000


	//----- nvinfo : EIATTR_CBANK_PARAM_SIZE
	.align		4
.L_18:
        /*0064*/ 	.byte	0x03, 0x19
        /*0066*/ 	.short	0x0018


	//----- nvinfo : EIATTR_PARAM_CBANK
	.align		4
        /*0068*/ 	.byte	0x04, 0x0a
        /*006a*/ 	.short	(.L_20 - .L_19)
	.align		4
.L_19:
        /*006c*/ 	.word	index@(.nv.constant0._Z9mt19937sciPjS_)
        /*0070*/ 	.short	0x0380
        /*0072*/ 	.short	0x0018


	//----- nvinfo : EIATTR_SW_WAR
	.align		4
.L_20:
        /*0074*/ 	.byte	0x04, 0x36
        /*0076*/ 	.short	(.L_22 - .L_21)
.L_21:
        /*0078*/ 	.word	0x00000008
.L_22:


//--------------------- .nv.callgraph             --------------------------
	.section	.nv.callgraph,"",@"SHT_CUDA_CALLGRAPH"
	.align	4
	.sectionentsize	8
	.align		4
        /*0000*/ 	.word	0x00000000
	.align		4
        /*0004*/ 	.word	0xffffffff
	.align		4
        /*0008*/ 	.word	0x00000000
	.align		4
        /*000c*/ 	.word	0xfffffffe
	.align		4
        /*0010*/ 	.word	0x00000000
	.align		4
        /*0014*/ 	.word	0xfffffffd
	.align		4
        /*0018*/ 	.word	0x00000000
	.align		4
        /*001c*/ 	.word	0xfffffffc


//--------------------- .nv.constant3             --------------------------
	.section	.nv.constant3,"a",@progbits
	.align	4
.nv.constant3:
	.type		mag01,@object
	.size		mag01,(.L_0 - mag01)
mag01:
        /*0000*/ 	.byte	0x00, 0x00, 0x00, 0x00, 0xdf, 0xb0, 0x08, 0x99
.L_0:


//--------------------- .text._Z9mt19937sciPjS_   --------------------------
	.section	.text._Z9mt19937sciPjS_,"ax",@progbits
	.align	128
        .global         _Z9mt19937sciPjS_
        .type           _Z9mt19937sciPjS_,@function
        .size           _Z9mt19937sciPjS_,(.L_x_6 - _Z9mt19937sciPjS_)
        .other          _Z9mt19937sciPjS_,@"STO_CUDA_ENTRY STV_DEFAULT"
_Z9mt19937sciPjS_:
.text._Z9mt19937sciPjS_:
[----:B------:R-:W-:Y:S01]  /*0000*/  LDC R1, c[0x0][0x37c] ;  /* 0x0000df00ff017b82 */ /* 0x000fe20000000800 */
[----:B------:R-:W0:Y:S07]  /*0010*/  S2R R2, SR_TID.X ;  /* 0x0000000000027919 */ /* 0x000e2e0000002100 */
[----:B------:R-:W1:Y:S01]  /*0020*/  LDC R3, c[0x0][0x380] ;  /* 0x0000e000ff037b82 */ /* 0x000e620000000800 */
[----:B------:R-:W2:Y:S01]  /*0030*/  LDCU.64 UR8, c[0x0][0x358] ;  /* 0x00006b00ff0877ac */ /* 0x000ea20008000a00 */
[----:B------:R-:W-:Y:S01]  /*0040*/  BSSY.RECONVERGENT B0, `(.L_x_0) ;  /* 0x0000125000007945 */ /* 0x000fe20003800200 */
[----:B-1----:R-:W-:-:S02]  /*0050*/  ISETP.GE.AND P1, PT, R3, 0x1, PT ;  /* 0x000000010300780c */ /* 0x002fc40003f26270 */
[----:B0-----:R-:W-:-:S13]  /*0060*/  ISETP.NE.AND P0, PT, R2, RZ, PT ;  /* 0x000000ff0200720c */ /* 0x001fda0003f05270 */
[----:B--2---:R-:W-:Y:S05]  /*0070*/  @P0 BRA `(.L_x_1) ;  /* 0x0000001000840947 */ /* 0x004fea0003800000 */
[----:B------:R-:W0:Y:S02]  /*0080*/  LDC.64 R4, c[0x0][0x390] ;  /* 0x0000e400ff047b82 */ /* 0x000e240000000a00 */
[----:B0-----:R-:W2:Y:S04]  /*0090*/  LDG.E R9, desc[UR8][R4.64+0x10] ;  /* 0x0000100804097981 */ /* 0x001ea8000c1e1900 */
[----:B------:R-:W3:Y:S04]  /*00a0*/  LDG.E R13, desc[UR8][R4.64] ;  /* 0x00000008040d7981 */ /* 0x000ee8000c1e1900 */
[----:B------:R-:W3:Y:S04]  /*00b0*/  LDG.E R14, desc[UR8][R4.64+0x4] ;  /* 0x00000408040e7981 */ /* 0x000ee8000c1e1900 */
[----:B------:R-:W3:Y:S04]  /*00c0*/  LDG.E R15, desc[UR8][R4.64+0x8] ;  /* 0x00000808040f7981 */ /* 0x000ee8000c1e1900 */
[----:B------:R0:W4:Y:S01]  /*00d0*/  LDG.E R8, desc[UR8][R4.64+0xc] ;  /* 0x00000c0804087981 */ /* 0x000122000c1e1900 */
[----:B------:R-:W-:Y:S01]  /*00e0*/  IMAD.MOV.U32 R17, RZ, RZ, 0x8 ;  /* 0x00000008ff117424 */ /* 0x000fe200078e00ff */
[----:B------:R-:W1:Y:S01]  /*00f0*/  S2UR UR5, SR_CgaCtaId ;  /* 0x00000000000579c3 */ /* 0x000e620000008800 */
[----:B------:R-:W-:Y:S01]  /*0100*/  UMOV UR4, 0x400 ;  /* 0x0000040000047882 */ /* 0x000fe20000000000 */
[----:B------:R-:W-:-:S02]  /*0110*/  IMAD.MOV.U32 R12, RZ, RZ, RZ ;  /* 0x000000ffff0c7224 */ /* 0x000fc400078e00ff */
[----:B0-----:R-:W-:Y:S01]  /*0120*/  IMAD.MOV.U32 R5, RZ, RZ, 0x5 ;  /* 0x00000005ff057424 */ /* 0x001fe200078e00ff */
[----:B-1----:R-:W-:Y:S02]  /*0130*/  ULEA UR6, UR5, UR4, 0x18 ;  /* 0x0000000405067291 */ /* 0x002fe4000f8ec0ff */
[----:B------:R-:W-:-:S04]  /*0140*/  UIADD3 UR4, UPT, UPT, UR4, 0x4, URZ ;  /* 0x0000000404047890 */ /* 0x000fc8000fffe0ff */
[----:B------:R-:W-:-:S03]  /*0150*/  ULEA UR4, UR5, UR4, 0x18 ;  /* 0x0000000405047291 */ /* 0x000fc6000f8ec0ff */
[----:B------:R-:W-:Y:S01]  /*0160*/  UMOV UR5, 0x14 ;  /* 0x0000001400057882 */ /* 0x000fe20000000000 */
[----:B------:R-:W-:Y:S01]  /*0170*/  UIADD3 UR4, UPT, UPT, UR4, 0x20, URZ ;  /* 0x0000002004047890 */ /* 0x000fe2000fffe0ff */
[----:B--2---:R-:W-:-:S04]  /*0180*/  SHF.R.U32.HI R0, RZ, 0x1e, R9 ;  /* 0x0000001eff007819 */ /* 0x004fc80000011609 */
[----:B------:R-:W-:-:S05]  /*0190*/  LOP3.LUT R0, R0, R9, RZ, 0x3c, !PT ;  /* 0x0000000900007212 */ /* 0x000fca00078e3cff */
[----:B------:R-:W-:Y:S01]  /*01a0*/  IMAD R0, R0, 0x6c078965, R17 ;  /* 0x6c07896500007824 */ /* 0x000fe200078e0211 */
[----:B---3--:R0:W-:Y:S03]  /*01b0*/  STS.128 [UR6], R12 ;  /* 0x0000000cff007988 */ /* 0x0081e60008000c06 */
[----:B------:R-:W-:-:S05]  /*01c0*/  VIADD R10, R0, 0xfffffffd ;  /* 0xfffffffd000a7836 */ /* 0x000fca0000000000 */
[----:B------:R-:W-:-:S04]  /*01d0*/  SHF.R.U32.HI R7, RZ, 0x1e, R10 ;  /* 0x0000001eff077819 */ /* 0x000fc8000001160a */
[----:B------:R-:W-:-:S05]  /*01e0*/  LOP3.LUT R7, R7, R10, RZ, 0x3c, !PT ;  /* 0x0000000a07077212 */ /* 0x000fca00078e3cff */
[----:B------:R-:W-:-:S04]  /*01f0*/  IMAD R7, R7, 0x6c078965, R17 ;  /* 0x6c07896507077824 */ /* 0x000fc800078e0211 */
[----:B------:R-:W-:-:S05]  /*0200*/  VIADD R11, R7, 0xfffffffe ;  /* 0xfffffffe070b7836 */ /* 0x000fca0000000000 */
[----:B------:R-:W-:Y:S01]  /*0210*/  SHF.R.U32.HI R0, RZ, 0x1e, R11 ;  /* 0x0000001eff007819 */ /* 0x000fe2000001160b */
[----:B----4-:R0:W-:Y:S03]  /*0220*/  STS.128 [UR6+0x10], R8 ;  /* 0x00001008ff007988 */ /* 0x0101e60008000c06 */
[----:B------:R-:W-:-:S05]  /*0230*/  LOP3.LUT R0, R0, R11, RZ, 0x3c, !PT ;  /* 0x0000000b00007212 */ /* 0x000fca00078e3cff */
[----:B------:R-:W-:-:S04]  /*0240*/  IMAD R0, R0, 0x6c078965, R17 ;  /* 0x6c07896500007824 */ /* 0x000fc800078e0211 */
[----:B------:R-:W-:Y:S02]  /*0250*/  VIADD R6, R0, 0xffffffff ;  /* 0xffffffff00067836 */ /* 0x000fe40000000000 */
[----:B------:R-:W-:-:S03]  /*0260*/  IMAD.MOV.U32 R0, RZ, RZ, 0x8 ;  /* 0x00000008ff007424 */ /* 0x000fc600078e00ff */
[----:B------:R0:W-:Y:S04]  /*0270*/  STS [UR6+0x20], R6 ;  /* 0x00002006ff007988 */ /* 0x0001e80008000806 */
.L_x_2:
[----:B------:R-:W-:Y:S01]  /*0280*/  SHF.R.U32.HI R7, RZ, 0x1e, R6 ;  /* 0x0000001eff077819 */ /* 0x000fe20000011606 */
[----:B01----:R-:W-:Y:S01]  /*0290*/  VIADD R14, R5, 0xc ;  /* 0x0000000c050e7836 */ /* 0x003fe20000000000 */
[----:B------:R-:W-:Y:S01]  /*02a0*/  UIADD3 UR5, UPT, UPT, UR5, 0xb0, URZ ;  /* 0x000000b005057890 */ /* 0x000fe2000fffe0ff */
[----:B------:R-:W-:Y:S01]  /*02b0*/  VIADD R23, R0, 0x10 ;  /* 0x0000001000177836 */ /* 0x000fe20000000000 */
[----:B------:R-:W-:Y:S02]  /*02c0*/  LOP3.LUT R12, R7, R6, RZ, 0x3c, !PT ;  /* 0x00000006070c7212 */ /* 0x000fe400078e3cff */
[----:B------:R-:W-:-:S03]  /*02d0*/  UISETP.NE.AND UP0, UPT, UR5, 0x9b4, UPT ;  /* 0x000009b40500788c */ /* 0x000fc6000bf05270 */
[C---:B------:R-:W-:Y:S02]  /*02e0*/  IMAD R4, R12.reuse, 0x6c078965, R5 ;  /* 0x6c0789650c047824 */ /* 0x040fe400078e0205 */
[----:B------:R-:W-:Y:S02]  /*02f0*/  IMAD R21, R12, 0x6c078965, R0 ;  /* 0x6c0789650c157824 */ /* 0x000fe400078e0200 */
[----:B------:R-:W-:Y:S02]  /*0300*/  VIADD R6, R4, 0x3 ;  /* 0x0000000304067836 */ /* 0x000fe40000000000 */
[----:B------:R-:W-:Y:S01]  /*0310*/  VIADD R4, R0, 0x4 ;  /* 0x0000000400047836 */ /* 0x000fe20000000000 */
[----:B------:R-:W-:Y:S02]  /*0320*/  STS [UR4], R21 ;  /* 0x00000015ff007988 */ /* 0x000fe40008000804 */
[----:B------:R-:W-:-:S04]  /*0330*/  SHF.R.U32.HI R7, RZ, 0x1e, R6 ;  /* 0x0000001eff077819 */ /* 0x000fc80000011606 */
[----:B------:R-:W-:Y:S01]  /*0340*/  LOP3.LUT R7, R7, R6, RZ, 0x3c, !PT ;  /* 0x0000000607077212 */ /* 0x000fe200078e3cff */
[----:B------:R-:W-:-:S04]  /*0350*/  VIADD R6, R5, 0x4 ;  /* 0x0000000405067836 */ /* 0x000fc80000000000 */
[----:B------:R-:W-:-:S05]  /*0360*/  IMAD R7, R7, 0x6c078965, R4 ;  /* 0x6c07896507077824 */ /* 0x000fca00078e0204 */
[----:B------:R-:W-:-:S04]  /*0370*/  IADD3 R20, PT, PT, R7, -0x3, RZ ;  /* 0xfffffffd07147810 */ /* 0x000fc80007ffe0ff */
[----:B------:R-:W-:Y:S01]  /*0380*/  SHF.R.U32.HI R7, RZ, 0x1e, R20 ;  /* 0x0000001eff077819 */ /* 0x000fe20000011614 */
[----:B------:R-:W-:Y:S03]  /*0390*/  STS [UR4+0x4], R20 ;  /* 0x00000414ff007988 */ /* 0x000fe60008000804 */
[----:B------:R-:W-:-:S05]  /*03a0*/  LOP3.LUT R7, R7, R20, RZ, 0x3c, !PT ;  /* 0x0000001407077212 */ /* 0x000fca00078e3cff */
[----:B------:R-:W-:-:S04]  /*03b0*/  IMAD R7, R7, 0x6c078965, R4 ;  /* 0x6c07896507077824 */ /* 0x000fc800078e0204 */
[----:B------:R-:W-:-:S05]  /*03c0*/  VIADD R8, R7, 0xfffffffe ;  /* 0xfffffffe07087836 */ /* 0x000fca0000000000 */
[----:B------:R-:W-:Y:S01]  /*03d0*/  SHF.R.U32.HI R7, RZ, 0x1e, R8 ;  /* 0x0000001eff077819 */ /* 0x000fe20000011608 */
[----:B------:R-:W-:Y:S03]  /*03e0*/  STS [UR4+0x8], R8 ;  /* 0x00000808ff007988 */ /* 0x000fe60008000804 */
[----:B------:R-:W-:-:S05]  /*03f0*/  LOP3.LUT R7, R7, R8, RZ, 0x3c, !PT ;  /* 0x0000000807077212 */ /* 0x000fca00078e3cff */
[----:B------:R-:W-:-:S04]  /*0400*/  IMAD R7, R7, 0x6c078965, R4 ;  /* 0x6c07896507077824 */ /* 0x000fc800078e0204 */
[----:B------:R-:W-:Y:S02]  /*0410*/  VIADD R11, R7, 0xffffffff ;  /* 0xffffffff070b7836 */ /* 0x000fe40000000000 */
[----:B------:R-:W-:-:S03]  /*0420*/  VIADD R7, R0, 0x8 ;  /* 0x0000000800077836 */ /* 0x000fc60000000000 */
[----:B------:R-:W-:Y:S01]  /*0430*/  SHF.R.U32.HI R10, RZ, 0x1e, R11 ;  /* 0x0000001eff0a7819 */ /* 0x000fe2000001160b */
[----:B------:R-:W-:Y:S03]  /*0440*/  STS [UR4+0xc], R11 ;  /* 0x00000c0bff007988 */ /* 0x000fe60008000804 */
[----:B------:R-:W-:-:S05]  /*0450*/  LOP3.LUT R9, R10, R11, RZ, 0x3c, !PT ;  /* 0x0000000b0a097212 */ /* 0x000fca00078e3cff */
[----:B------:R-:W-:-:S04]  /*0460*/  IMAD R6, R9, 0x6c078965, R6 ;  /* 0x6c07896509067824 */ /* 0x000fc800078e0206 */
[----:B------:R-:W-:-:S05]  /*0470*/  VIADD R6, R6, 0x3 ;  /* 0x0000000306067836 */ /* 0x000fca0000000000 */
[----:B------:R-:W-:-:S04]  /*0480*/  SHF.R.U32.HI R13, RZ, 0x1e, R6 ;  /* 0x0000001eff0d7819 */ /* 0x000fc80000011606 */
[----:B------:R-:W-:Y:S02]  /*0490*/  LOP3.LUT R6, R13, R6, RZ, 0x3c, !PT ;  /* 0x000000060d067212 */ /* 0x000fe400078e3cff */
[----:B------:R-:W-:-:S03]  /*04a0*/  IADD3 R13, PT, PT, R5, 0x8, RZ ;  /* 0x00000008050d7810 */ /* 0x000fc60007ffe0ff */
[----:B------:R-:W-:-:S04]  /*04b0*/  IMAD R6, R6, 0x6c078965, R7 ;  /* 0x6c07896506067824 */ /* 0x000fc800078e0207 */
[----:B------:R-:W-:-:S05]  /*04c0*/  VIADD R19, R6, 0xfffffffd ;  /* 0xfffffffd06137836 */ /* 0x000fca0000000000 */
[----:B------:R-:W-:Y:S01]  /*04d0*/  SHF.R.U32.HI R6, RZ, 0x1e, R19 ;  /* 0x0000001eff067819 */ /* 0x000fe20000011613 */
[----:B------:R0:W-:Y:S03]  /*04e0*/  STS [UR4+0x14], R19 ;  /* 0x00001413ff007988 */ /* 0x0001e60008000804 */
        /* <DEDUP_REMOVED lines=12> */
[C---:B------:R-:W-:Y:S02]  /*05b0*/  IMAD R13, R16.reuse, 0x6c078965, R13 ;  /* 0x6c078965100d7824 */ /* 0x040fe400078e020d */
[----:B0-----:R-:W-:Y:S02]  /*05c0*/  IMAD R19, R16, 0x6c078965, R7 ;  /* 0x6c07896510137824 */ /* 0x001fe400078e0207 */
[----:B------:R-:W-:Y:S02]  /*05d0*/  VIADD R13, R13, 0x3 ;  /* 0x000000030d0d7836 */ /* 0x000fe40000000000 */
[----:B------:R-:W-:Y:S01]  /*05e0*/  VIADD R7, R5, 0x18 ;  /* 0x0000001805077836 */ /* 0x000fe20000000000 */
[----:B------:R-:W-:Y:S02]  /*05f0*/  STS [UR4+0x20], R19 ;  /* 0x00002013ff007988 */ /* 0x000fe40008000804 */
[----:B------:R-:W-:-:S04]  /*0600*/  SHF.R.U32.HI R10, RZ, 0x1e, R13 ;  /* 0x0000001eff0a7819 */ /* 0x000fc8000001160d */
[----:B------:R-:W-:-:S05]  /*0610*/  LOP3.LUT R13, R10, R13, RZ, 0x3c, !PT ;  /* 0x0000000d0a0d7212 */ /* 0x000fca00078e3cff */
[----:B------:R-:W-:-:S04]  /*0620*/  IMAD R10, R13, 0x6c078965, R6 ;  /* 0x6c0789650d0a7824 */ /* 0x000fc800078e0206 */
[----:B------:R-:W-:-:S05]  /*0630*/  VIADD R10, R10, 0xfffffffd ;  /* 0xfffffffd0a0a7836 */ /* 0x000fca0000000000 */
        /* <DEDUP_REMOVED lines=15> */
[----:B------:R-:W-:-:S04]  /*0730*/  SHF.R.U32.HI R13, RZ, 0x1e, R14 ;  /* 0x0000001eff0d7819 */ /* 0x000fc8000001160e */
[----:B------:R-:W-:-:S05]  /*0740*/  LOP3.LUT R14, R13, R14, RZ, 0x3c, !PT ;  /* 0x0000000e0d0e7212 */ /* 0x000fca00078e3cff */
        /* <DEDUP_REMOVED lines=14> */
[----:B------:R-:W-:Y:S01]  /*0830*/  LOP3.LUT R24, R13, R26, RZ, 0x3c, !PT ;  /* 0x0000001a0d187212 */ /* 0x000fe200078e3cff */
[----:B------:R-:W-:-:S04]  /*0840*/  VIADD R13, R5, 0x10 ;  /* 0x00000010050d7836 */ /* 0x000fc80000000000 */
[----:B------:R-:W-:-:S04]  /*0850*/  IMAD R13, R24, 0x6c078965, R13 ;  /* 0x6c078965180d7824 */ /* 0x000fc800078e020d */
[----:B------:R-:W-:-:S05]  /*0860*/  VIADD R13, R13, 0x3 ;  /* 0x000000030d0d7836 */ /* 0x000fca0000000000 */
[----:B------:R-:W-:-:S04]  /*0870*/  SHF.R.U32.HI R12, RZ, 0x1e, R13 ;  /* 0x0000001eff0c7819 */ /* 0x000fc8000001160d */
[----:B------:R-:W-:Y:S01]  /*0880*/  LOP3.LUT R12, R12, R13, RZ, 0x3c, !PT ;  /* 0x0000000d0c0c7212 */ /* 0x000fe200078e3cff */
[----:B------:R-:W-:-:S04]  /*0890*/  VIADD R13, R0, 0x14 ;  /* 0x00000014000d7836 */ /* 0x000fc80000000000 */
[----:B------:R-:W-:-:S04]  /*08a0*/  IMAD R12, R12, 0x6c078965, R13 ;  /* 0x6c0789650c0c7824 */ /* 0x000fc800078e020d */
[----:B------:R-:W-:-:S05]  /*08b0*/  VIADD R12, R12, 0xfffffffd ;  /* 0xfffffffd0c0c7836 */ /* 0x000fca0000000000 */
[----:B------:R-:W-:Y:S01]  /*08c0*/  SHF.R.U32.HI R29, RZ, 0x1e, R12 ;  /* 0x0000001eff1d7819 */ /* 0x000fe2000001160c */
[----:B------:R0:W-:Y:S03]  /*08d0*/  STS [UR4+0x44], R12 ;  /* 0x0000440cff007988 */ /* 0x0001e60008000804 */
[----:B------:R-:W-:Y:S01]  /*08e0*/  LOP3.LUT R14, R29, R12, RZ, 0x3c, !PT ;  /* 0x0000000c1d0e7212 */ /* 0x000fe200078e3cff */
[----:B------:R-:W-:Y:S01]  /*08f0*/  IMAD R29, R9, 0x6c078965, R4 ;  /* 0x6c078965091d7824 */ /* 0x000fe200078e0204 */
[----:B------:R-:W-:-:S03]  /*0900*/  IADD3 R9, PT, PT, R5, 0x14, RZ ;  /* 0x0000001405097810 */ /* 0x000fc60007ffe0ff */
[----:B------:R-:W-:Y:S01]  /*0910*/  IMAD R14, R14, 0x6c078965, R13 ;  /* 0x6c0789650e0e7824 */ /* 0x000fe200078e020d */
[----:B------:R1:W-:Y:S01]  /*0920*/  STS [UR4+0x10], R29 ;  /* 0x0000101dff007988 */ /* 0x0003e20008000804 */
[----:B0-----:R-:W-:Y:S02]  /*0930*/  VIADD R12, R5, 0x24 ;  /* 0x00000024050c7836 */ /* 0x001fe40000000000 */
[----:B------:R-:W-:-:S05]  /*0940*/  VIADD R14, R14, 0xfffffffe ;  /* 0xfffffffe0e0e7836 */ /* 0x000fca0000000000 */
[----:B------:R-:W-:Y:S01]  /*0950*/  SHF.R.U32.HI R21, RZ, 0x1e, R14 ;  /* 0x0000001eff157819 */ /* 0x000fe2000001160e */
[----:B-1----:R-:W-:Y:S01]  /*0960*/  IMAD R29, R15, 0x6c078965, R6 ;  /* 0x6c0789650f1d7824 */ /* 0x002fe200078e0206 */
[----:B------:R-:W-:Y:S01]  /*0970*/  STS [UR4+0x48], R14 ;  /* 0x0000480eff007988 */ /* 0x000fe20008000804 */
[----:B------:R-:W-:Y:S01]  /*0980*/  VIADD R15, R5, 0x1c ;  /* 0x0000001c050f7836 */ /* 0x000fe20000000000 */
[----:B------:R-:W-:Y:S02]  /*0990*/  LOP3.LUT R21, R21, R14, RZ, 0x3c, !PT ;  /* 0x0000000e15157212 */ /* 0x000fe400078e3cff */
[----:B------:R0:W-:Y:S03]  /*09a0*/  STS [UR4+0x30], R29 ;  /* 0x0000301dff007988 */ /* 0x0001e60008000804 */
[----:B------:R-:W-:-:S04]  /*09b0*/  IMAD R21, R21, 0x6c078965, R13 ;  /* 0x6c07896515157824 */ /* 0x000fc800078e020d */
[----:B------:R-:W-:-:S05]  /*09c0*/  VIADD R21, R21, 0xffffffff ;  /* 0xffffffff15157836 */ /* 0x000fca0000000000 */
[----:B------:R-:W-:Y:S01]  /*09d0*/  SHF.R.U32.HI R20, RZ, 0x1e, R21 ;  /* 0x0000001eff147819 */ /* 0x000fe20000011615 */
[----:B------:R-:W-:Y:S03]  /*09e0*/  STS [UR4+0x4c], R21 ;  /* 0x00004c15ff007988 */ /* 0x000fe60008000804 */
[----:B------:R-:W-:-:S05]  /*09f0*/  LOP3.LUT R20, R20, R21, RZ, 0x3c, !PT ;  /* 0x0000001514147212 */ /* 0x000fca00078e3cff */
[C---:B------:R-:W-:Y:S02]  /*0a00*/  IMAD R9, R20.reuse, 0x6c078965, R9 ;  /* 0x6c07896514097824 */ /* 0x040fe400078e0209 */
[----:B------:R-:W-:Y:S02]  /*0a10*/  IMAD R20, R20, 0x6c078965, R13 ;  /* 0x6c07896514147824 */ /* 0x000fe400078e020d */
[----:B------:R-:W-:-:S03]  /*0a20*/  VIADD R9, R9, 0x3 ;  /* 0x0000000309097836 */ /* 0x000fc60000000000 */
[----:B------:R-:W-:Y:S02]  /*0a30*/  STS [UR4+0x50], R20 ;  /* 0x00005014ff007988 */ /* 0x000fe40008000804 */
[----:B------:R-:W-:-:S04]  /*0a40*/  SHF.R.U32.HI R4, RZ, 0x1e, R9 ;  /* 0x0000001eff047819 */ /* 0x000fc80000011609 */
[----:B------:R-:W-:Y:S01]  /*0a50*/  LOP3.LUT R4, R4, R9, RZ, 0x3c, !PT ;  /* 0x0000000904047212 */ /* 0x000fe200078e3cff */
[----:B------:R-:W-:-:S04]  /*0a60*/  VIADD R9, R0, 0x18 ;  /* 0x0000001800097836 */ /* 0x000fc80000000000 */
        /* <DEDUP_REMOVED lines=51> */
[----:B0-----:R-:W-:Y:S01]  /*0da0*/  SHF.R.U32.HI R29, RZ, 0x1e, R22 ;  /* 0x0000001eff1d7819 */ /* 0x001fe20000011616 */
[----:B------:R-:W-:Y:S03]  /*0db0*/  STS [UR4+0x78], R22 ;  /* 0x00007816ff007988 */ /* 0x000fe60008000804 */
[----:B------:R-:W-:-:S05]  /*0dc0*/  LOP3.LUT R29, R29, R22, RZ, 0x3c, !PT ;  /* 0x000000161d1d7212 */ /* 0x000fca00078e3cff */
[----:B------:R-:W-:Y:S02]  /*0dd0*/  IMAD R28, R29, 0x6c078965, R6 ;  /* 0x6c0789651d1c7824 */ /* 0x000fe400078e0206 */
[----:B------:R-:W-:Y:S01]  /*0de0*/  IMAD R29, R24, 0x6c078965, R23 ;  /* 0x6c078965181d7824 */ /* 0x000fe200078e0217 */
[----:B------:R-:W-:Y:S01]  /*0df0*/  IADD3 R24, PT, PT, R5, 0x20, RZ ;  /* 0x0000002005187810 */ /* 0x000fe20007ffe0ff */
[----:B------:R-:W-:-:S03]  /*0e00*/  VIADD R28, R28, 0xffffffff ;  /* 0xffffffff1c1c7836 */ /* 0x000fc60000000000 */
[----:B------:R0:W-:Y:S02]  /*0e10*/  STS [UR4+0x40], R29 ;  /* 0x0000401dff007988 */ /* 0x0001e40008000804 */
[----:B------:R-:W-:Y:S02]  /*0e20*/  SHF.R.U32.HI R27, RZ, 0x1e, R28 ;  /* 0x0000001eff1b7819 */ /* 0x000fe4000001161c */
[----:B------:R1:W-:Y:S02]  /*0e30*/  STS [UR4+0x7c], R28 ;  /* 0x00007c1cff007988 */ /* 0x0003e40008000804 */
[----:B------:R-:W-:-:S05]  /*0e40*/  LOP3.LUT R27, R27, R28, RZ, 0x3c, !PT ;  /* 0x0000001c1b1b7212 */ /* 0x000fca00078e3cff */
[C---:B------:R-:W-:Y:S02]  /*0e50*/  IMAD R24, R27.reuse, 0x6c078965, R24 ;  /* 0x6c0789651b187824 */ /* 0x040fe400078e0218 */
[----:B------:R-:W-:Y:S02]  /*0e60*/  IMAD R27, R27, 0x6c078965, R6 ;  /* 0x6c0789651b1b7824 */ /* 0x000fe400078e0206 */
[----:B------:R-:W-:-:S03]  /*0e70*/  VIADD R24, R24, 0x3 ;  /* 0x0000000318187836 */ /* 0x000fc60000000000 */
[----:B------:R1:W-:Y:S02]  /*0e80*/  STS [UR4+0x80], R27 ;  /* 0x0000801bff007988 */ /* 0x0003e40008000804 */
[----:B------:R-:W-:-:S04]  /*0e90*/  SHF.R.U32.HI R23, RZ, 0x1e, R24 ;  /* 0x0000001eff177819 */ /* 0x000fc80000011618 */
[----:B------:R-:W-:Y:S01]  /*0ea0*/  LOP3.LUT R23, R23, R24, RZ, 0x3c, !PT ;  /* 0x0000001817177212 */ /* 0x000fe200078e3cff */
[----:B------:R-:W-:-:S04]  /*0eb0*/  VIADD R24, R0, 0x24 ;  /* 0x0000002400187836 */ /* 0x000fc80000000000 */
        /* <DEDUP_REMOVED lines=8> */
[----:B------:R1:W-:Y:S03]  /*0f40*/  STS [UR4+0x88], R25 ;  /* 0x00008819ff007988 */ /* 0x0003e60008000804 */
[----:B0-----:R-:W-:-:S05]  /*0f50*/  LOP3.LUT R29, R26, R25, RZ, 0x3c, !PT ;  /* 0x000000191a1d7212 */ /* 0x001fca00078e3cff */
[----:B------:R-:W-:-:S04]  /*0f60*/  IMAD R26, R29, 0x6c078965, R24 ;  /* 0x6c0789651d1a7824 */ /* 0x000fc800078e0218 */
[----:B------:R-:W-:-:S05]  /*0f70*/  VIADD R26, R26, 0xffffffff ;  /* 0xffffffff1a1a7836 */ /* 0x000fca0000000000 */
[----:B------:R-:W-:Y:S01]  /*0f80*/  SHF.R.U32.HI R29, RZ, 0x1e, R26 ;  /* 0x0000001eff1d7819 */ /* 0x000fe2000001161a */
[----:B------:R1:W-:Y:S03]  /*0f90*/  STS [UR4+0x8c], R26 ;  /* 0x00008c1aff007988 */ /* 0x0003e60008000804 */
[----:B------:R-:W-:-:S05]  /*0fa0*/  LOP3.LUT R29, R29, R26, RZ, 0x3c, !PT ;  /* 0x0000001a1d1d7212 */ /* 0x000fca00078e3cff */
[C---:B------:R-:W-:Y:S02]  /*0fb0*/  IMAD R12, R29.reuse, 0x6c078965, R12 ;  /* 0x6c0789651d0c7824 */ /* 0x040fe400078e020c */
[----:B------:R-:W-:Y:S02]  /*0fc0*/  IMAD R24, R29, 0x6c078965, R24 ;  /* 0x6c0789651d187824 */ /* 0x000fe400078e0218 */
[----:B------:R-:W-:-:S03]  /*0fd0*/  VIADD R12, R12, 0x3 ;  /* 0x000000030c0c7836 */ /* 0x000fc60000000000 */
[----:B------:R1:W-:Y:S02]  /*0fe0*/  STS [UR4+0x90], R24 ;  /* 0x00009018ff007988 */ /* 0x0003e40008000804 */
[----:B------:R-:W-:-:S04]  /*0ff0*/  SHF.R.U32.HI R13, RZ, 0x1e, R12 ;  /* 0x0000001eff0d7819 */ /* 0x000fc8000001160c */
[----:B------:R-:W-:Y:S01]  /*1000*/  LOP3.LUT R12, R13, R12, RZ, 0x3c, !PT ;  /* 0x0000000c0d0c7212 */ /* 0x000fe200078e3cff */
[C---:B------:R-:W-:Y:S02]  /*1010*/  VIADD R13, R0.reuse, 0x28 ;  /* 0x00000028000d7836 */ /* 0x040fe40000000000 */
[----:B------:R-:W-:Y:S02]  /*1020*/  VIADD R0, R0, 0x2c ;  /* 0x0000002c00007836 */ /* 0x000fe40000000000 */
[----:B------:R-:W-:-:S05]  /*1030*/  IMAD R12, R12, 0x6c078965, R13 ;  /* 0x6c0789650c0c7824 */ /* 0x000fca00078e020d */
[----:B------:R-:W-:-:S04]  /*1040*/  IADD3 R12, PT, PT, R12, -0x3, RZ ;  /* 0xfffffffd0c0c7810 */ /* 0x000fc80007ffe0ff */
[----:B------:R-:W-:Y:S01]  /*1050*/  SHF.R.U32.HI R21, RZ, 0x1e, R12 ;  /* 0x0000001eff157819 */ /* 0x000fe2000001160c */
[----:B------:R1:W-:Y:S03]  /*1060*/  STS [UR4+0x94], R12 ;  /* 0x0000940cff007988 */ /* 0x0003e60008000804 */
[----:B------:R-:W-:-:S05]  /*1070*/  LOP3.LUT R14, R21, R12, RZ, 0x3c, !PT ;  /* 0x0000000c150e7212 */ /* 0x000fca00078e3cff */
        /* <DEDUP_REMOVED lines=9> */
[----:B------:R-:W-:Y:S01]  /*1110*/  LOP3.LUT R8, R9, R20, RZ, 0x3c, !PT ;  /* 0x0000001409087212 */ /* 0x000fe200078e3cff */
[C---:B------:R-:W-:Y:S01]  /*1120*/  VIADD R9, R5.reuse, 0x28 ;  /* 0x0000002805097836 */ /* 0x040fe20000000000 */
[----:B------:R-:W-:-:S03]  /*1130*/  IADD3 R5, PT, PT, R5, 0x2c, RZ ;  /* 0x0000002c05057810 */ /* 0x000fc60007ffe0ff */
[C---:B------:R-:W-:Y:S02]  /*1140*/  IMAD R9, R8.reuse, 0x6c078965, R9 ;  /* 0x6c07896508097824 */ /* 0x040fe400078e0209 */
[----:B------:R-:W-:Y:S02]  /*1150*/  IMAD R8, R8, 0x6c078965, R13 ;  /* 0x6c07896508087824 */ /* 0x000fe400078e020d */
[----:B------:R-:W-:-:S03]  /*1160*/  VIADD R9, R9, 0x3 ;  /* 0x0000000309097836 */ /* 0x000fc60000000000 */
[----:B------:R1:W-:Y:S02]  /*1170*/  STS [UR4+0xa0], R8 ;  /* 0x0000a008ff007988 */ /* 0x0003e40008000804 */
[----:B------:R-:W-:-:S04]  /*1180*/  SHF.R.U32.HI R4, RZ, 0x1e, R9 ;  /* 0x0000001eff047819 */ /* 0x000fc80000011609 */
        /* <DEDUP_REMOVED lines=13> */
[----:B------:R1:W-:Y:S01]  /*1260*/  STS [UR4+0xac], R6 ;  /* 0x0000ac06ff007988 */ /* 0x0003e20008000804 */
[----:B------:R-:W-:Y:S01]  /*1270*/  UIADD3 UR4, UPT, UPT, UR4, 0xb0, URZ ;  /* 0x000000b004047890 */ /* 0x000fe2000fffe0ff */
[----:B------:R-:W-:Y:S11]  /*1280*/  BRA.U UP0, `(.L_x_2) ;  /* 0xffffffed00fc7547 */ /* 0x000ff6000b83ffff */
.L_x_1:
[----:B------:R-:W-:Y:S05]  /*1290*/  BSYNC.RECONVERGENT B0 ;  /* 0x0000000000007941 */ /* 0x000fea0003800200 */
.L_x_0:
[----:B------:R-:W-:Y:S06]  /*12a0*/  BAR.SYNC.DEFER_BLOCKING 0x0 ;  /* 0x0000000000007b1d */ /* 0x000fec0000010000 */
[----:B------:R-:W-:Y:S05]  /*12b0*/  @!P1 EXIT ;  /* 0x000000000000994d */ /* 0x000fea0003800000 */
[----:B-1----:R-:W0:Y:S01]  /*12c0*/  S2R R6, SR_CTAID.X ;  /* 0x0000000000067919 */ /* 0x002e220000002500 */
[----:B------:R-:W1:Y:S01]  /*12d0*/  LDC R0, c[0x0][0x380] ;  /* 0x0000e000ff007b82 */ /* 0x000e620000000800 */
[----:B------:R-:W-:Y:S01]  /*12e0*/  ISETP.NE.AND P1, PT, R3, 0x1, PT ;  /* 0x000000010300780c */ /* 0x000fe20003f25270 */
[C---:B------:R-:W-:Y:S01]  /*12f0*/  VIADD R11, R2.reuse, 0xfffffd90 ;  /* 0xfffffd90020b7836 */ /* 0x040fe20000000000 */
[----:B------:R-:W-:-:S05]  /*1300*/  IADD3 R10, PT, PT, -R2, 0x270, RZ ;  /* 0x00000270020a7810 */ /* 0x000fca0007ffe1ff */
[----:B------:R-:W2:Y:S01]  /*1310*/  LDC R9, c[0x0][0x360] ;  /* 0x0000d800ff097b82 */ /* 0x000ea20000000800 */
[----:B-1----:R-:W-:-:S04]  /*1320*/  LOP3.LUT R0, R0, 0x1, RZ, 0xc0, !PT ;  /* 0x0000000100007812 */ /* 0x002fc800078ec0ff */
[----:B------:R-:W-:Y:S01]  /*1330*/  ISETP.NE.U32.AND P0, PT, R0, 0x1, PT ;  /* 0x000000010000780c */ /* 0x000fe20003f05070 */
[----:B------:R-:W-:Y:S02]  /*1340*/  IMAD.MOV.U32 R0, RZ, RZ, RZ ;  /* 0x000000ffff007224 */ /* 0x000fe400078e00ff */
[----:B0-----:R-:W-:Y:S02]  /*1350*/  IMAD R8, R6, R3, RZ ;  /* 0x0000000306087224 */ /* 0x001fe400078e02ff */
[----:B--2---:R-:W-:Y:S01]  /*1360*/  VIADD R13, R9, 0xffffffff ;  /* 0xffffffff090d7836 */ /* 0x004fe20000000000 */
[----:B------:R-:W-:Y:S07]  /*1370*/  @!P1 BRA `(.L_x_3) ;  /* 0x0000000400749947 */ /* 0x000fee0003800000 */
[----:B------:R-:W0:Y:S01]  /*1380*/  S2UR UR5, SR_CgaCtaId ;  /* 0x00000000000579c3 */ /* 0x000e220000008800 */
[----:B------:R-:W-:Y:S01]  /*1390*/  UMOV UR4, 0x400 ;  /* 0x0000040000047882 */ /* 0x000fe20000000000 */
[----:B------:R-:W-:Y:S01]  /*13a0*/  LOP3.LUT R0, R3, 0x7ffffffe, RZ, 0xc0, !PT ;  /* 0x7ffffffe03007812 */ /* 0x000fe200078ec0ff */
[----:B------:R-:W-:Y:S01]  /*13b0*/  IMAD R6, R9, R6, RZ ;  /* 0x0000000609067224 */ /* 0x000fe200078e02ff */
[----:B------:R-:W-:Y:S01]  /*13c0*/  ISETP.NE.AND P1, PT, R2, R13, PT ;  /* 0x0000000d0200720c */ /* 0x000fe20003f25270 */
[----:B------:R-:W-:Y:S02]  /*13d0*/  IMAD R7, R8, R9, R9 ;  /* 0x0000000908077224 */ /* 0x000fe400078e0209 */
[--C-:B------:R-:W-:Y:S01]  /*13e0*/  IMAD R3, R6, R3, R2.reuse ;  /* 0x0000000306037224 */ /* 0x100fe200078e0202 */
[----:B------:R-:W1:Y:S01]  /*13f0*/  LDC.64 R4, c[0x0][0x388] ;  /* 0x0000e200ff047b82 */ /* 0x000e620000000a00 */
[----:B------:R-:W-:Y:S02]  /*1400*/  IMAD.IADD R12, R7, 0x1, R2 ;  /* 0x00000001070c7824 */ /* 0x000fe400078e0202 */
[----:B------:R-:W-:Y:S01]  /*1410*/  IMAD.MOV R14, RZ, RZ, -R0 ;  /* 0x000000ffff0e7224 */ /* 0x000fe200078e0a00 */
[----:B0-----:R-:W-:-:S06]  /*1420*/  ULEA UR4, UR5, UR4, 0x18 ;  /* 0x0000000405047291 */ /* 0x001fcc000f8ec0ff */
[----:B------:R-:W-:-:S07]  /*1430*/  IMAD.U32 R15, RZ, RZ, UR4 ;  /* 0x00000004ff0f7e24 */ /* 0x000fce000f8e00ff */
.L_x_4:
[----:B0-----:R0:W2:Y:S01]  /*1440*/  LDS R7, [R15] ;  /* 0x000000000f077984 */ /* 0x0010a20000000800 */
[----:B------:R-:W-:Y:S01]  /*1450*/  MOV R17, 0x400 ;  /* 0x0000040000117802 */ /* 0x000fe20000000f00 */
[----:B------:R-:W-:Y:S01]  /*1460*/  VIADD R14, R14, 0x2 ;  /* 0x000000020e0e7836 */ /* 0x000fe20000000000 */
[----:B------:R-:W3:Y:S03]  /*1470*/  S2R R18, SR_CgaCtaId ;  /* 0x0000000000127919 */ /* 0x000ee60000008800 */
[----:B------:R-:W-:-:S05]  /*1480*/  VIADD R19, R17, 0x4 ;  /* 0x0000000411137836 */ /* 0x000fca0000000000 */
[C---:B---3--:R-:W-:Y:S02]  /*1490*/  LEA R16, R18.reuse, R19, 0x18 ;  /* 0x0000001312107211 */ /* 0x048fe400078ec0ff */
[----:B0-----:R-:W-:Y:S01]  /*14a0*/  LEA R15, R18, R17, 0x18 ;  /* 0x00000011120f7211 */ /* 0x001fe200078ec0ff */
[----:B------:R-:W-:Y:S01]  /*14b0*/  BAR.SYNC.DEFER_BLOCKING 0x0 ;  /* 0x0000000000007b1d */ /* 0x000fe20000010000 */
[----:B--2---:R-:W-:-:S04]  /*14c0*/  ISETP.GE.AND P2, PT, R7, R10, PT ;  /* 0x0000000a0700720c */ /* 0x004fc80003f46270 */
[----:B------:R-:W-:-:S05]  /*14d0*/  SEL R6, R2, R11, !P2 ;  /* 0x0000000b02067207 */ /* 0x000fca0005000000 */
[----:B------:R-:W-:-:S04]  /*14e0*/  IMAD.IADD R7, R7, 0x1, R6 ;  /* 0x0000000107077824 */ /* 0x000fc800078e0206 */
[C---:B------:R-:W-:Y:S01]  /*14f0*/  IMAD R17, R7.reuse, 0x4, R16 ;  /* 0x0000000407117824 */ /* 0x040fe200078e0210 */
[C---:B------:R-:W-:Y:S02]  /*1500*/  @!P1 IADD3 R6, PT, PT, R7.reuse, 0x1, RZ ;  /* 0x0000000107069810 */ /* 0x040fe40007ffe0ff */
[----:B------:R-:W-:Y:S01]  /*1510*/  ISETP.NE.AND P2, PT, R7, RZ, PT ;  /* 0x000000ff0700720c */ /* 0x000fe20003f45270 */
[----:B------:R-:W-:Y:S02]  /*1520*/  VIADD R20, R17, 0x634 ;  /* 0x0000063411147836 */ /* 0x000fe40000000000 */
[----:B------:R-:W-:Y:S01]  /*1530*/  @!P1 STS [R15], R6 ;  /* 0x000000060f009388 */ /* 0x000fe20000000800 */
[----:B------:R-:W-:-:S03]  /*1540*/  ISETP.GE.AND P1, PT, R7, 0xe3, PT ;  /* 0x000000e30700780c */ /* 0x000fc60003f26270 */
[----:B------:R-:W0:Y:S10]  /*1550*/  LDS R19, [R17+0x4] ;  /* 0x0000040011137984 */ /* 0x000e340000000800 */
[----:B------:R-:W-:Y:S01]  /*1560*/  @P1 VIADD R20, R17, 0xfffffc74 ;  /* 0xfffffc7411141836 */ /* 0x000fe20000000000 */
[----:B------:R-:W-:-:S05]  /*1570*/  ISETP.NE.AND P1, PT, R2, R13, PT ;  /* 0x0000000d0200720c */ /* 0x000fca0003f25270 */
[----:B------:R-:W-:Y:S01]  /*1580*/  LDS R20, [R20] ;  /* 0x0000000014147984 */ /* 0x000fe20000000800 */
[C---:B0-----:R-:W-:Y:S01]  /*1590*/  IMAD.SHL.U32 R18, R19.reuse, 0x4, RZ ;  /* 0x0000000413127824 */ /* 0x041fe200078e00ff */
[----:B------:R-:W-:-:S04]  /*15a0*/  LOP3.LUT R19, R19, 0x7ffffffe, RZ, 0xc0, !PT ;  /* 0x7ffffffe13137812 */ /* 0x000fc800078ec0ff */
[----:B------:R-:W-:Y:S02]  /*15b0*/  LOP3.LUT R22, R18, 0x4, RZ, 0xc0, !PT ;  /* 0x0000000412167812 */ /* 0x000fe400078ec0ff */
[----:B------:R-:W0:Y:S02]  /*15c0*/  LDS R18, [R17] ;  /* 0x0000000011127984 */ /* 0x000e240000000800 */
[----:B------:R-:W2:Y:S01]  /*15d0*/  LDC R21, c[0x3][R22] ;  /* 0x00c0000016157b82 */ /* 0x000ea20000000800 */
[----:B0-----:R-:W-:-:S04]  /*15e0*/  LOP3.LUT R18, R19, 0x80000000, R18, 0xf8, !PT ;  /* 0x8000000013127812 */ /* 0x001fc800078ef812 */
[----:B------:R-:W-:-:S04]  /*15f0*/  SHF.R.U32.HI R19, RZ, 0x1, R18 ;  /* 0x00000001ff137819 */ /* 0x000fc80000011612 */
[----:B--2---:R-:W-:Y:S01]  /*1600*/  LOP3.LUT R18, R19, R21, R20, 0x96, !PT ;  /* 0x0000001513127212 */ /* 0x004fe200078e9614 */
[----:B------:R-:W-:Y:S03]  /*1610*/  BAR.SYNC.DEFER_BLOCKING 0x0 ;  /* 0x0000000000007b1d */ /* 0x000fe60000010000 */
[----:B------:R-:W-:-:S04]  /*1620*/  SHF.R.U32.HI R19, RZ, 0xb, R18 ;  /* 0x0000000bff137819 */ /* 0x000fc80000011612 */
[----:B------:R-:W-:-:S05]  /*1630*/  LOP3.LUT R19, R19, R18, RZ, 0x3c, !PT ;  /* 0x0000001213137212 */ /* 0x000fca00078e3cff */
[----:B------:R-:W-:-:S05]  /*1640*/  IMAD.SHL.U32 R6, R19, 0x80, RZ ;  /* 0x0000008013067824 */ /* 0x000fca00078e00ff */
[----:B------:R-:W-:-:S05]  /*1650*/  LOP3.LUT R6, R19, 0x9d2c5680, R6, 0x78, !PT ;  /* 0x9d2c568013067812 */ /* 0x000fca00078e7806 */
[C---:B------:R-:W-:Y:S01]  /*1660*/  IMAD.SHL.U32 R19, R6.reuse, 0x8000, RZ ;  /* 0x0000800006137824 */ /* 0x040fe200078e00ff */
[----:B------:R-:W-:Y:S04]  /*1670*/  STS [R17], R18 ;  /* 0x0000001211007388 */ /* 0x000fe80000000800 */
[----:B------:R-:W-:Y:S01]  /*1680*/  LOP3.LUT R19, R6, 0xefc60000, R19, 0x78, !PT ;  /* 0xefc6000006137812 */ /* 0x000fe200078e7813 */
[----:B------:R-:W0:Y:S03]  /*1690*/  LDS R21, [R15] ;  /* 0x000000000f157984 */ /* 0x000e260000000800 */
[----:B------:R-:W-:Y:S01]  /*16a0*/  SHF.R.U32.HI R6, RZ, 0x12, R19 ;  /* 0x00000012ff067819 */ /* 0x000fe20000011613 */
[----:B------:R-:W-:Y:S03]  /*16b0*/  @!P2 STS [R15+0x9c4], R18 ;  /* 0x0009c4120f00a388 */ /* 0x000fe60000000800 */
[----:B------:R-:W-:Y:S01]  /*16c0*/  LOP3.LUT R19, R6, R19, RZ, 0x3c, !PT ;  /* 0x0000001306137212 */ /* 0x000fe200078e3cff */
[----:B-1----:R-:W-:-:S04]  /*16d0*/  IMAD.WIDE.U32 R6, R3, 0x4, R4 ;  /* 0x0000000403067825 */ /* 0x002fc800078e0004 */
[----:B------:R-:W-:Y:S01]  /*16e0*/  IMAD R3, R9, 0x2, R3 ;  /* 0x0000000209037824 */ /* 0x000fe200078e0203 */
[----:B------:R-:W-:Y:S01]  /*16f0*/  STG.E desc[UR8][R6.64], R19 ;  /* 0x0000001306007986 */ /* 0x000fe2000c101908 */
[----:B------:R-:W-:Y:S01]  /*1700*/  BAR.SYNC.DEFER_BLOCKING 0x0 ;  /* 0x0000000000007b1d */ /* 0x000fe20000010000 */
[----:B0-----:R-:W-:-:S04]  /*1710*/  ISETP.GE.AND P3, PT, R21, R10, PT ;  /* 0x0000000a1500720c */ /* 0x001fc80003f66270 */
[----:B------:R-:W-:-:S05]  /*1720*/  SEL R20, R2, R11, !P3 ;  /* 0x0000000b02147207 */ /* 0x000fca0005800000 */
[----:B------:R-:W-:-:S04]  /*1730*/  IMAD.IADD R17, R21, 0x1, R20 ;  /* 0x0000000115117824 */ /* 0x000fc800078e0214 */
[C---:B------:R-:W-:Y:S01]  /*1740*/  @!P1 VIADD R20, R17.reuse, 0x1 ;  /* 0x0000000111149836 */ /* 0x040fe20000000000 */
[C---:B------:R-:W-:Y:S02]  /*1750*/  LEA R16, R17.reuse, R16, 0x2 ;  /* 0x0000001011107211 */ /* 0x040fe400078e10ff */
[----:B------:R-:W-:Y:S02]  /*1760*/  ISETP.GE.AND P2, PT, R17, 0xe3, PT ;  /* 0x000000e31100780c */ /* 0x000fe40003f46270 */
[----:B------:R-:W-:Y:S01]  /*1770*/  @!P1 STS [R15], R20 ;  /* 0x000000140f009388 */ /* 0x000fe20000000800 */
[----:B------:R-:W-:-:S03]  /*1780*/  VIADD R23, R16, 0x634 ;  /* 0x0000063410177836 */ /* 0x000fc60000000000 */
[----:B------:R-:W0:Y:S07]  /*1790*/  LDS R22, [R16+0x4] ;  /* 0x0000040010167984 */ /* 0x000e2e0000000800 */
[----:B------:R-:W-:Y:S01]  /*17a0*/  @P2 VIADD R23, R16, 0xfffffc74 ;  /* 0xfffffc7410172836 */ /* 0x000fe20000000000 */
[----:B------:R-:W-:-:S05]  /*17b0*/  ISETP.NE.AND P2, PT, R17, RZ, PT ;  /* 0x000000ff1100720c */ /* 0x000fca0003f45270 */
[----:B------:R-:W-:Y:S01]  /*17c0*/  LDS R23, [R23] ;  /* 0x0000000017177984 */ /* 0x000fe20000000800 */
[C---:B0-----:R-:W-:Y:S01]  /*17d0*/  IMAD.SHL.U32 R21, R22.reuse, 0x4, RZ ;  /* 0x0000000416157824 */ /* 0x041fe200078e00ff */
[----:B------:R-:W-:-:S04]  /*17e0*/  LOP3.LUT R22, R22, 0x7ffffffe, RZ, 0xc0, !PT ;  /* 0x7ffffffe16167812 */ /* 0x000fc800078ec0ff */
[----:B------:R-:W-:Y:S02]  /*17f0*/  LOP3.LUT R24, R21, 0x4, RZ, 0xc0, !PT ;  /* 0x0000000415187812 */ /* 0x000fe400078ec0ff */
[----:B------:R-:W0:Y:S04]  /*1800*/  LDS R21, [R16] ;  /* 0x0000000010157984 */ /* 0x000e280000000800 */
[----:B------:R-:W1:Y:S01]  /*1810*/  LDC R24, c[0x3][R24] ;  /* 0x00c0000018187b82 */ /* 0x000e620000000800 */
[----:B0-----:R-:W-:-:S04]  /*1820*/  LOP3.LUT R21, R22, 0x80000000, R21, 0xf8, !PT ;  /* 0x8000000016157812 */ /* 0x001fc800078ef815 */
[----:B------:R-:W-:-:S04]  /*1830*/  SHF.R.U32.HI R6, RZ, 0x1, R21 ;  /* 0x00000001ff067819 */ /* 0x000fc80000011615 */
[----:B-1----:R-:W-:Y:S01]  /*1840*/  LOP3.LUT R19, R6, R24, R23, 0x96, !PT ;  /* 0x0000001806137212 */ /* 0x002fe200078e9617 */
[----:B------:R-:W-:Y:S03]  /*1850*/  BAR.SYNC.DEFER_BLOCKING 0x0 ;  /* 0x0000000000007b1d */ /* 0x000fe60000010000 */
[----:B------:R-:W-:-:S04]  /*1860*/  SHF.R.U32.HI R6, RZ, 0xb, R19 ;  /* 0x0000000bff067819 */ /* 0x000fc80000011613 */
[----:B------:R-:W-:-:S05]  /*1870*/  LOP3.LUT R6, R6, R19, RZ, 0x3c, !PT ;  /* 0x0000001306067212 */ /* 0x000fca00078e3cff */
[----:B------:R-:W-:-:S05]  /*1880*/  IMAD.SHL.U32 R7, R6, 0x80, RZ ;  /* 0x0000008006077824 */ /* 0x000fca00078e00ff */
[----:B------:R-:W-:-:S05]  /*1890*/  LOP3.LUT R7, R6, 0x9d2c5680, R7, 0x78, !PT ;  /* 0x9d2c568006077812 */ /* 0x000fca00078e7807 */
[C---:B------:R-:W-:Y:S01]  /*18a0*/  IMAD.SHL.U32 R6, R7.reuse, 0x8000, RZ ;  /* 0x0000800007067824 */ /* 0x040fe200078e00ff */
[----:B------:R0:W-:Y:S04]  /*18b0*/  STS [R16], R19 ;  /* 0x0000001310007388 */ /* 0x0001e80000000800 */
[----:B------:R-:W-:Y:S01]  /*18c0*/  LOP3.LUT R17, R7, 0xefc60000, R6, 0x78, !PT ;  /* 0xefc6000007117812 */ /* 0x000fe200078e7806 */
[----:B------:R-:W-:Y:S01]  /*18d0*/  IMAD.WIDE.U32 R6, R12, 0x4, R4 ;  /* 0x000000040c067825 */ /* 0x000fe200078e0004 */
[----:B------:R0:W-:Y:S01]  /*18e0*/  @!P2 STS [R15+0x9c4], R19 ;  /* 0x0009c4130f00a388 */ /* 0x0001e20000000800 */
[----:B------:R-:W-:Y:S02]  /*18f0*/  ISETP.NE.AND P2, PT, R14, RZ, PT ;  /* 0x000000ff0e00720c */ /* 0x000fe40003f45270 */
[----:B------:R-:W-:Y:S01]  /*1900*/  SHF.R.U32.HI R18, RZ, 0x12, R17 ;  /* 0x00000012ff127819 */ /* 0x000fe20000011611 */
[----:B------:R-:W-:-:S03]  /*1910*/  IMAD R12, R9, 0x2, R12 ;  /* 0x00000002090c7824 */ /* 0x000fc600078e020c */
[----:B------:R-:W-:-:S05]  /*1920*/  LOP3.LUT R17, R18, R17, RZ, 0x3c, !PT ;  /* 0x0000001112117212 */ /* 0x000fca00078e3cff */
[----:B------:R0:W-:Y:S02]  /*1930*/  STG.E desc[UR8][R6.64], R17 ;  /* 0x0000001106007986 */ /* 0x0001e4000c101908 */
[----:B------:R-:W-:Y:S05]  /*1940*/  @P2 BRA `(.L_x_4) ;  /* 0xfffffff800bc2947 */ /* 0x000fea000383ffff */
.L_x_3:
[----:B------:R-:W-:Y:S05]  /*1950*/  @P0 EXIT ;  /* 0x000000000000094d */ /* 0x000fea0003800000 */
[----:B------:R-:W1:Y:S01]  /*1960*/  S2UR UR5, SR_CgaCtaId ;  /* 0x00000000000579c3 */ /* 0x000e620000008800 */
[----:B------:R-:W-:Y:S01]  /*1970*/  UMOV UR4, 0x400 ;  /* 0x0000040000047882 */ /* 0x000fe20000000000 */
[----:B------:R-:W-:Y:S01]  /*1980*/  ISETP.NE.AND P1, PT, R2, R13, PT ;  /* 0x0000000d0200720c */ /* 0x000fe20003f25270 */
[----:B------:R-:W-:-:S04]  /*1990*/  IMAD.IADD R0, R8, 0x1, R0 ;  /* 0x0000000108007824 */ /* 0x000fc800078e0200 */
[----:B------:R-:W-:Y:S01]  /*19a0*/  IMAD R9, R0, R9, R2 ;  /* 0x0000000900097224 */ /* 0x000fe200078e0202 */
[----:B-1----:R-:W-:Y:S02]  /*19b0*/  ULEA UR6, UR5, UR4, 0x18 ;  /* 0x0000000405067291 */ /* 0x002fe4000f8ec0ff */
[----:B------:R-:W-:-:S04]  /*19c0*/  UIADD3 UR4, UPT, UPT, UR4, 0x4, URZ ;  /* 0x0000000404047890 */ /* 0x000fc8000fffe0ff */
[----:B------:R-:W-:-:S03]  /*19d0*/  ULEA UR4, UR5, UR4, 0x18 ;  /* 0x0000000405047291 */ /* 0x000fc6000f8ec0ff */
[----:B------:R-:W1:Y:S01]  /*19e0*/  LDS R3, [UR6] ;  /* 0x00000006ff037984 */ /* 0x000e620008000800 */
[----:B------:R-:W-:Y:S01]  /*19f0*/  BAR.SYNC.DEFER_BLOCKING 0x0 ;  /* 0x0000000000007b1d */ /* 0x000fe20000010000 */
[----:B-1----:R-:W-:-:S04]  /*1a00*/  ISETP.GE.AND P0, PT, R3, R10, PT ;  /* 0x0000000a0300720c */ /* 0x002fc80003f06270 */
[----:B------:R-:W-:-:S04]  /*1a10*/  SEL R4, R2, R11, !P0 ;  /* 0x0000000b02047207 */ /* 0x000fc80004000000 */
[----:B0-----:R-:W-:-:S04]  /*1a20*/  IADD3 R6, PT, PT, R3, R4, RZ ;  /* 0x0000000403067210 */ /* 0x001fc80007ffe0ff */
[C---:B------:R-:W-:Y:S01]  /*1a30*/  LEA R3, R6.reuse, UR4, 0x2 ;  /* 0x0000000406037c11 */ /* 0x040fe2000f8e10ff */
[C---:B------:R-:W-:Y:S01]  /*1a40*/  @!P1 VIADD R4, R6.reuse, 0x1 ;  /* 0x0000000106049836 */ /* 0x040fe20000000000 */
[----:B------:R-:W-:-:S03]  /*1a50*/  ISETP.GE.AND P0, PT, R6, 0xe3, PT ;  /* 0x000000e30600780c */ /* 0x000fc60003f06270 */
[C---:B------:R-:W-:Y:S01]  /*1a60*/  VIADD R11, R3.reuse, 0x634 ;  /* 0x00000634030b7836 */ /* 0x040fe20000000000 */
[----:B------:R-:W-:Y:S04]  /*1a70*/  @!P1 STS [UR6], R4 ;  /* 0x00000004ff009988 */ /* 0x000fe80008000806 */
[----:B------:R-:W0:Y:S05]  /*1a80*/  LDS R7, [R3+0x4] ;  /* 0x0000040003077984 */ /* 0x000e2a0000000800 */
        /* <DEDUP_REMOVED lines=12> */
[----:B------:R-:W-:-:S05]  /*1b50*/  SHF.R.U32.HI R7, RZ, 0xb, R14 ;  /* 0x0000000bff077819 */ /* 0x000fca000001160e */
[----:B------:R-:W0:Y:S01]  /*1b60*/  LDC.64 R4, c[0x0][0x388] ;  /* 0x0000e200ff047b82 */ /* 0x000e220000000a00 */
[----:B------:R-:W-:-:S05]  /*1b70*/  LOP3.LUT R7, R7, R14, RZ, 0x3c, !PT ;  /* 0x0000000e07077212 */ /* 0x000fca00078e3cff */
[----:B------:R-:W-:-:S05]  /*1b80*/  IMAD.SHL.U32 R10, R7, 0x80, RZ ;  /* 0x00000080070a7824 */ /* 0x000fca00078e00ff */
[----:B------:R-:W-:-:S05]  /*1b90*/  LOP3.LUT R10, R7, 0x9d2c5680, R10, 0x78, !PT ;  /* 0x9d2c5680070a7812 */ /* 0x000fca00078e780a */
[C---:B------:R-:W-:Y:S01]  /*1ba0*/  IMAD.SHL.U32 R7, R10.reuse, 0x8000, RZ ;  /* 0x000080000a077824 */ /* 0x040fe200078e00ff */
[----:B------:R-:W-:Y:S04]  /*1bb0*/  STS [R3], R14 ;  /* 0x0000000e03007388 */ /* 0x000fe80000000800 */
[----:B------:R-:W-:Y:S01]  /*1bc0*/  LOP3.LUT R7, R10, 0xefc60000, R7, 0x78, !PT ;  /* 0xefc600000a077812 */ /* 0x000fe200078e7807 */
[----:B------:R-:W-:Y:S01]  /*1bd0*/  @!P0 STS [UR6+0x9c4], R14 ;  /* 0x0009c40eff008988 */ /* 0x000fe20008000806 */
[----:B0-----:R-:W-:Y:S02]  /*1be0*/  IMAD.WIDE.U32 R4, R9, 0x4, R4 ;  /* 0x0000000409047825 */ /* 0x001fe400078e0004 */
[----:B------:R-:W-:-:S04]  /*1bf0*/  SHF.R.U32.HI R0, RZ, 0x12, R7 ;  /* 0x00000012ff007819 */ /* 0x000fc80000011607 */
[----:B------:R-:W-:-:S05]  /*1c00*/  LOP3.LUT R7, R0, R7, RZ, 0x3c, !PT ;  /* 0x0000000700077212 */ /* 0x000fca00078e3cff */
[----:B------:R-:W-:Y:S01]  /*1c10*/  STG.E desc[UR8][R4.64], R7 ;  /* 0x0000000704007986 */ /* 0x000fe2000c101908 */
[----:B------:R-:W-:Y:S05]  /*1c20*/  EXIT ;  /* 0x000000000000794d */ /* 0x000fea0003800000 */
.L_x_5:
[----:B------:R-:W-:-:S00]  /*1c30*/  BRA `(.L_x_5) ;  /* 0xfffffffc00fc7947 */ /* 0x000fc0000383ffff */
[----:B------:R-:W-:-:S00]  /*1c40*/  NOP ;  /* 0x0000000000007918 */ /* 0x000fc00000000000 */
        /* <DEDUP_REMOVED lines=11> */
.L_x_6:


//--------------------- .nv.shared._Z9mt19937sciPjS_ --------------------------
	.section	.nv.shared._Z9mt19937sciPjS_,"aw",@nobits
	.sectionflags	@""
	.align	4
.nv.shared._Z9mt19937sciPjS_:
	.zero		3528


//--------------------- .nv.shared.reserved.0     --------------------------
	.section	.nv.shared.reserved.0,"aw",@nobits
	.weak		__nv_reservedSMEM_offset_0_alias
	.size		__nv_reservedSMEM_offset_0_alias, 0, 64
	.other		__nv_reservedSMEM_offset_0_alias,@"STO_CUDA_RESERVED_SHARED STV_DEFAULT"
__nv_reservedSMEM_offset_0_alias:
	.zero		0
	.zero		64


//--------------------- .nv.constant0._Z9mt19937sciPjS_ --------------------------
	.section	.nv.constant0._Z9mt19937sciPjS_,"a",@progbits
	.sectionflags	@""
	.align	4
.nv.constant0._Z9mt19937sciPjS_:
	.zero		920


//--------------------- SYMBOLS --------------------------

	.type		.nv.reservedSmem.offset0,@object
	.size		.nv.reservedSmem.offset0,0x4
	.type		.nv.reservedSmem.cap,@object
	.size		.nv.reservedSmem.cap,0x4
